//
// Generated by NVIDIA NVVM Compiler
//
// Compiler Build ID: CL-36424714
// Cuda compilation tools, release 13.0, V13.0.88
// Based on NVVM 20.0.0
//

.version 9.0
.target sm_100
.address_size 64

	// .globl	_Z10member_accv
.global .align 1 .b8 t1[1];
.global .align 4 .b8 in[64];
.global .align 4 .b8 init[16] = {1, 0, 0, 0, 2, 0, 0, 0, 3, 0, 0, 0, 4};
.global .align 4 .u32 al;
.global .align 4 .u32 ainit = 16;
.global .align 4 .b8 fx[8];
.global .align 4 .b8 fy[4096];
.global .align 4 .b8 tmp[256];

.visible .entry _Z10member_accv()
{


	ret;

}
	// .globl	_Z7kernel1Pf
.visible .entry _Z7kernel1Pf(
	.param .u64 .ptr .align 1 _Z7kernel1Pf_param_0
)
{
	.reg .b32 	%r<2>;
	.reg .b32 	%f<2>;
	.reg .b64 	%rd<7>;

	ld.param.u64 	%rd1, [_Z7kernel1Pf_param_0];
	cvta.to.global.u64 	%rd2, %rd1;
	mov.u32 	%r1, %tid.x;
	mul.wide.u32 	%rd3, %r1, 4;
	mov.u64 	%rd4, in;
	add.s64 	%rd5, %rd4, %rd3;
	ld.global.f32 	%f1, [%rd5];
	add.s64 	%rd6, %rd2, %rd3;
	st.global.f32 	[%rd6], %f1;
	ret;

}
	// .globl	_Z7kernel2Pf
.visible .entry _Z7kernel2Pf(
	.param .u64 .ptr .align 1 _Z7kernel2Pf_param_0
)
{
	.reg .b32 	%r<4>;
	.reg .b32 	%f<5>;
	.reg .b64 	%rd<11>;

	ld.param.u64 	%rd1, [_Z7kernel2Pf_param_0];
	cvta.to.global.u64 	%rd2, %rd1;
	ld.global.u32 	%r1, [al];
	cvt.rn.f32.s32 	%f1, %r1;
	mov.u32 	%r2, %tid.x;
	mul.wide.u32 	%rd3, %r2, 4;
	add.s64 	%rd4, %rd2, %rd3;
	ld.global.f32 	%f2, [%rd4];
	add.f32 	%f3, %f2, %f1;
	st.global.f32 	[%rd4], %f3;
	mul.wide.u32 	%rd5, %r2, 256;
	mov.u64 	%rd6, fy;
	add.s64 	%rd7, %rd6, %rd5;
	add.s64 	%rd8, %rd7, %rd3;
	ld.global.f32 	%f4, [%rd8];
	mov.u64 	%rd9, fx;
	add.s64 	%rd10, %rd9, %rd3;
	st.global.f32 	[%rd10], %f4;
	mov.b32 	%r3, 1065353216;
	st.global.u32 	[tmp+4], %r3;
	ret;

}


// ===== COMPILED SASS (sm_100) =====

	.target	sm_100

	.elftype	@"ET_EXEC"


//--------------------- .note.nv.tkinfo           --------------------------
	.section	.note.nv.tkinfo,"",@"SHT_NOTE"
	.sectionflags	@"SHF_NOTE_NV_TKINFO"
	.tkinfo
        /*0018*/ 	.word	0x00000002
        /*0030*/ 	.string	""
        /*0030*/ 	.string	"ptxas"
        /*0030*/ 	.string	"Cuda compilation tools, release 13.0, V13.0.88"
        /*0030*/ 	.string	"Build cuda_13.0.r13.0/compiler.36424714_0"
        /*0030*/ 	.string	"-arch sm_100 -m 64 "



//--------------------- .note.nv.cuinfo           --------------------------
	.section	.note.nv.cuinfo,"",@"SHT_NOTE"
	.sectionflags	@"SHF_NOTE_NV_CUINFO"
        /*0018*/ 	.short	0x0002
        /*001a*/ 	.short	0x0064
        /*001c*/ 	.short	0x0082
	.zero		2


//--------------------- .nv.info                  --------------------------
	.section	.nv.info,"",@"SHT_CUDA_INFO"
	.align	4


	//----- nvinfo : EIATTR_REGCOUNT
	.align		4
        /*0000*/ 	.byte	0x04, 0x2f
        /*0002*/ 	.short	(.L_9 - .L_8)
	.align		4
.L_8:
        /*0004*/ 	.word	index@(_Z10member_accv)
        /*0008*/ 	.word	0x00000004


	//----- nvinfo : EIATTR_FRAME_SIZE
	.align		4
.L_9:
        /*000c*/ 	.byte	0x04, 0x11
        /*000e*/ 	.short	(.L_11 - .L_10)
	.align		4
.L_10:
        /*0010*/ 	.word	index@(_Z10member_accv)
        /*0014*/ 	.word	0x00000000


	//----- nvinfo : EIATTR_REGCOUNT
	.align		4
.L_11:
        /*0018*/ 	.byte	0x04, 0x2f
        /*001a*/ 	.short	(.L_13 - .L_12)
	.align		4
.L_12:
        /*001c*/ 	.word	index@(_Z7kernel1Pf)
        /*0020*/ 	.word	0x0000000a


	//----- nvinfo : EIATTR_FRAME_SIZE
	.align		4
.L_13:
        /*0024*/ 	.byte	0x04, 0x11
        /*0026*/ 	.short	(.L_15 - .L_14)
	.align		4
.L_14:
        /*0028*/ 	.word	index@(_Z7kernel1Pf)
        /*002c*/ 	.word	0x00000000


	//----- nvinfo : EIATTR_REGCOUNT
	.align		4
.L_15:
        /*0030*/ 	.byte	0x04, 0x2f
        /*0032*/ 	.short	(.L_17 - .L_16)
	.align		4
.L_16:
        /*0034*/ 	.word	index@(_Z7kernel2Pf)
        /*0038*/ 	.word	0x00000012


	//----- nvinfo : EIATTR_FRAME_SIZE
	.align		4
.L_17:
        /*003c*/ 	.byte	0x04, 0x11
        /*003e*/ 	.short	(.L_19 - .L_18)
	.align		4
.L_18:
        /*0040*/ 	.word	index@(_Z7kernel2Pf)
        /*0044*/ 	.word	0x00000000


	//----- nvinfo : EIATTR_MIN_STACK_SIZE
	.align		4
.L_19:
        /*0048*/ 	.byte	0x04, 0x12
        /*004a*/ 	.short	(.L_21 - .L_20)
	.align		4
.L_20:
        /*004c*/ 	.word	index@(_Z7kernel2Pf)
        /*0050*/ 	.word	0x00000000


	//----- nvinfo : EIATTR_MIN_STACK_SIZE
	.align		4
.L_21:
        /*0054*/ 	.byte	0x04, 0x12
        /*0056*/ 	.short	(.L_23 - .L_22)
	.align		4
.L_22:
        /*0058*/ 	.word	index@(_Z7kernel1Pf)
        /*005c*/ 	.word	0x00000000


	//----- nvinfo : EIATTR_MIN_STACK_SIZE
	.align		4
.L_23:
        /*0060*/ 	.byte	0x04, 0x12
        /*0062*/ 	.short	(.L_25 - .L_24)
	.align		4
.L_24:
        /*0064*/ 	.word	index@(_Z10member_accv)
        /*0068*/ 	.word	0x00000000
.L_25:


//--------------------- .nv.compat                --------------------------
	.section	.nv.compat,"",@"SHT_CUDA_COMPAT_INFO"
	.align	4
        /*0000*/ 	.byte	0x02, 0x09, 0x00, 0x00, 0x02, 0x02, 0x01, 0x00, 0x02, 0x05, 0x05, 0x00, 0x03, 0x07, 0x01, 0x01
        /*0010*/ 	.byte	0x02, 0x03, 0x00, 0x00, 0x02, 0x06, 0x01, 0x00, 0x04, 0x0b, 0x08, 0x00, 0x09, 0x00, 0x00, 0x00
        /*0020*/ 	.byte	0x00, 0x00, 0x00, 0x00


//--------------------- .nv.info._Z7kernel2Pf     --------------------------
	.section	.nv.info._Z7kernel2Pf,"",@"SHT_CUDA_INFO"
	.sectionflags	@""
	.align	4


	//----- nvinfo : EIATTR_CUDA_API_VERSION
	.align		4
        /*0000*/ 	.byte	0x04, 0x37
        /*0002*/ 	.short	(.L_27 - .L_26)
.L_26:
        /*0004*/ 	.word	0x00000082


	//----- nvinfo : EIATTR_KPARAM_INFO
	.align		4
.L_27:
        /*0008*/ 	.byte	0x04, 0x17
        /*000a*/ 	.short	(.L_29 - .L_28)
.L_28:
        /*000c*/ 	.word	0x00000000
        /*0010*/ 	.short	0x0000
        /*0012*/ 	.short	0x0000
        /*0014*/ 	.byte	0x00, 0xf5, 0x21, 0x00


	//----- nvinfo : EIATTR_SPARSE_MMA_MASK
	.align		4
.L_29:
        /*0018*/ 	.byte	0x03, 0x50
        /*001a*/ 	.short	0x0000


	//----- nvinfo : EIATTR_MAXREG_COUNT
	.align		4
        /*001c*/ 	.byte	0x03, 0x1b
        /*001e*/ 	.short	0x00ff


	//----- nvinfo : EIATTR_MERCURY_ISA_VERSION
	.align		4
        /*0020*/ 	.byte	0x03, 0x5f
        /*0022*/ 	.short	0x0101


	//----- nvinfo : EIATTR_VRC_CTA_INIT_COUNT
	.align		4
        /*0024*/ 	.byte	0x02, 0x4a
	.zero		1
	.zero		1


	//----- nvinfo : EIATTR_EXIT_INSTR_OFFSETS
	.align		4
        /*0028*/ 	.byte	0x04, 0x1c
        /*002a*/ 	.short	(.L_31 - .L_30)


	//   ....[0]....
.L_30:
        /*002c*/ 	.word	0x00000150


	//----- nvinfo : EIATTR_CBANK_PARAM_SIZE
	.align		4
.L_31:
        /*0030*/ 	.byte	0x03, 0x19
        /*0032*/ 	.short	0x0008


	//----- nvinfo : EIATTR_PARAM_CBANK
	.align		4
        /*0034*/ 	.byte	0x04, 0x0a
        /*0036*/ 	.short	(.L_33 - .L_32)
	.align		4
.L_32:
        /*0038*/ 	.word	index@(.nv.constant0._Z7kernel2Pf)
        /*003c*/ 	.short	0x0380
        /*003e*/ 	.short	0x0008


	//----- nvinfo : EIATTR_SW_WAR
	.align		4
.L_33:
        /*0040*/ 	.byte	0x04, 0x36
        /*0042*/ 	.short	(.L_35 - .L_34)
.L_34:
        /*0044*/ 	.word	0x00000008
.L_35:


//--------------------- .nv.info._Z7kernel1Pf     --------------------------
	.section	.nv.info._Z7kernel1Pf,"",@"SHT_CUDA_INFO"
	.sectionflags	@""
	.align	4


	//----- nvinfo : EIATTR_CUDA_API_VERSION
	.align		4
        /*0000*/ 	.byte	0x04, 0x37
        /*0002*/ 	.short	(.L_37 - .L_36)
.L_36:
        /*0004*/ 	.word	0x00000082


	//----- nvinfo : EIATTR_KPARAM_INFO
	.align		4
.L_37:
        /*0008*/ 	.byte	0x04, 0x17
        /*000a*/ 	.short	(.L_39 - .L_38)
.L_38:
        /*000c*/ 	.word	0x00000000
        /*0010*/ 	.short	0x0000
        /*0012*/ 	.short	0x0000
        /*0014*/ 	.byte	0x00, 0xf5, 0x21, 0x00


	//----- nvinfo : EIATTR_SPARSE_MMA_MASK
	.align		4
.L_39:
        /*0018*/ 	.byte	0x03, 0x50
        /*001a*/ 	.short	0x0000


	//----- nvinfo : EIATTR_MAXREG_COUNT
	.align		4
        /*001c*/ 	.byte	0x03, 0x1b
        /*001e*/ 	.short	0x00ff


	//----- nvinfo : EIATTR_MERCURY_ISA_VERSION
	.align		4
        /*0020*/ 	.byte	0x03, 0x5f
        /*0022*/ 	.short	0x0101


	//----- nvinfo : EIATTR_VRC_CTA_INIT_COUNT
	.align		4
        /*0024*/ 	.byte	0x02, 0x4a
	.zero		1
	.zero		1


	//----- nvinfo : EIATTR_EXIT_INSTR_OFFSETS
	.align		4
        /*0028*/ 	.byte	0x04, 0x1c
        /*002a*/ 	.short	(.L_41 - .L_40)


	//   ....[0]....
.L_40:
        /*002c*/ 	.word	0x00000090


	//----- nvinfo : EIATTR_CBANK_PARAM_SIZE
	.align		4
.L_41:
        /*0030*/ 	.byte	0x03, 0x19
        /*0032*/ 	.short	0x0008


	//----- nvinfo : EIATTR_PARAM_CBANK
	.align		4
        /*0034*/ 	.byte	0x04, 0x0a
        /*0036*/ 	.short	(.L_43 - .L_42)
	.align		4
.L_42:
        /*0038*/ 	.word	index@(.nv.constant0._Z7kernel1Pf)
        /*003c*/ 	.short	0x0380
        /*003e*/ 	.short	0x0008


	//----- nvinfo : EIATTR_SW_WAR
	.align		4
.L_43:
        /*0040*/ 	.byte	0x04, 0x36
        /*0042*/ 	.short	(.L_45 - .L_44)
.L_44:
        /*0044*/ 	.word	0x00000008
.L_45:


//--------------------- .nv.info._Z10member_accv  --------------------------
	.section	.nv.info._Z10member_accv,"",@"SHT_CUDA_INFO"
	.sectionflags	@""
	.align	4


	//----- nvinfo : EIATTR_CUDA_API_VERSION
	.align		4
        /*0000*/ 	.byte	0x04, 0x37
        /*0002*/ 	.short	(.L_47 - .L_46)
.L_46:
        /*0004*/ 	.word	0x00000082


	//----- nvinfo : EIATTR_SPARSE_MMA_MASK
	.align		4
.L_47:
        /*0008*/ 	.byte	0x03, 0x50
        /*000a*/ 	.short	0x0000


	//----- nvinfo : EIATTR_MAXREG_COUNT
	.align		4
        /*000c*/ 	.byte	0x03, 0x1b
        /*000e*/ 	.short	0x00ff


	//----- nvinfo : EIATTR_MERCURY_ISA_VERSION
	.align		4
        /*0010*/ 	.byte	0x03, 0x5f
        /*0012*/ 	.short	0x0101


	//----- nvinfo : EIATTR_VRC_CTA_INIT_COUNT
	.align		4
        /*0014*/ 	.byte	0x02, 0x4a
	.zero		1
	.zero		1


	//----- nvinfo : EIATTR_EXIT_INSTR_OFFSETS
	.align		4
        /*0018*/ 	.byte	0x04, 0x1c
        /*001a*/ 	.short	(.L_49 - .L_48)


	//   ....[0]....
.L_48:
        /*001c*/ 	.word	0x00000010


	//----- nvinfo : EIATTR_SW_WAR
	.align		4
.L_49:
        /*0020*/ 	.byte	0x04, 0x36
        /*0022*/ 	.short	(.L_51 - .L_50)
.L_50:
        /*0024*/ 	.word	0x00000008
.L_51:


//--------------------- .nv.callgraph             --------------------------
	.section	.nv.callgraph,"",@"SHT_CUDA_CALLGRAPH"
	.align	4
	.sectionentsize	8
	.align		4
        /*0000*/ 	.word	0x00000000
	.align		4
        /*0004*/ 	.word	0xffffffff
	.align		4
        /*0008*/ 	.word	0x00000000
	.align		4
        /*000c*/ 	.word	0xfffffffe
	.align		4
        /*0010*/ 	.word	0x00000000
	.align		4
        /*0014*/ 	.word	0xfffffffd
	.align		4
        /*0018*/ 	.word	0x00000000
	.align		4
        /*001c*/ 	.word	0xfffffffc


//--------------------- .nv.constant4             --------------------------
	.section	.nv.constant4,"a",@progbits
	.align	8
	.align		8
.nv.constant4:
        /*0000*/ 	.dword	t1
	.align		8
        /*0008*/ 	.dword	in
	.align		8
        /*0010*/ 	.dword	init
	.align		8
        /*0018*/ 	.dword	al
	.align		8
        /*0020*/ 	.dword	ainit
	.align		8
        /*0028*/ 	.dword	fx
	.align		8
        /*0030*/ 	.dword	fy
	.align		8
        /*0038*/ 	.dword	tmp


//--------------------- .text._Z7kernel2Pf        --------------------------
	.section	.text._Z7kernel2Pf,"ax",@progbits
	.align	128
        .global         _Z7kernel2Pf
        .type           _Z7kernel2Pf,@function
        .size           _Z7kernel2Pf,(.L_x_3 - _Z7kernel2Pf)
        .other          _Z7kernel2Pf,@"STO_CUDA_ENTRY STV_DEFAULT"
_Z7kernel2Pf:
.text._Z7kernel2Pf:
[----:B------:R-:W-:Y:S01]  /*0000*/  LDC R1, c[0x0][0x37c] ;  /* 0x0000df00ff017b82 */ /* 0x000fe20000000800 */
[----:B------:R-:W0:Y:S07]  /*0010*/  S2R R15, SR_TID.X ;  /* 0x00000000000f7919 */ /* 0x000e2e0000002100 */
[----:B------:R-:W1:Y:S01]  /*0020*/  LDC.64 R2, c[0x4][0x18] ;  /* 0x01000600ff027b82 */ /* 0x000e620000000a00 */
[----:B------:R-:W1:Y:S07]  /*0030*/  LDCU.64 UR4, c[0x0][0x358] ;  /* 0x00006b00ff0477ac */ /* 0x000e6e0008000a00 */
[----:B------:R-:W0:Y:S08]  /*0040*/  LDC.64 R4, c[0x0][0x380] ;  /* 0x0000e000ff047b82 */ /* 0x000e300000000a00 */
[----:B------:R-:W2:Y:S01]  /*0050*/  LDC.64 R6, c[0x4][0x30] ;  /* 0x01000c00ff067b82 */ /* 0x000ea20000000a00 */
[----:B-1----:R-:W3:Y:S07]  /*0060*/  LDG.E R2, desc[UR4][R2.64] ;  /* 0x0000000402027981 */ /* 0x002eee000c1e1900 */
[----:B------:R-:W1:Y:S01]  /*0070*/  LDC.64 R10, c[0x4][0x28] ;  /* 0x01000a00ff0a7b82 */ /* 0x000e620000000a00 */
[----:B0-----:R-:W-:-:S05]  /*0080*/  IMAD.WIDE.U32 R4, R15, 0x4, R4 ;  /* 0x000000040f047825 */ /* 0x001fca00078e0004 */
[----:B------:R-:W4:Y:S01]  /*0090*/  LDG.E R9, desc[UR4][R4.64] ;  /* 0x0000000404097981 */ /* 0x000f22000c1e1900 */
[----:B--2---:R-:W-:-:S04]  /*00a0*/  IMAD.WIDE.U32 R6, R15, 0x100, R6 ;  /* 0x000001000f067825 */ /* 0x004fc800078e0006 */
[----:B------:R-:W-:Y:S01]  /*00b0*/  IMAD.WIDE.U32 R6, R15, 0x4, R6 ;  /* 0x000000040f067825 */ /* 0x000fe200078e0006 */
[----:B---3--:R-:W-:-:S05]  /*00c0*/  I2FP.F32.S32 R0, R2 ;  /* 0x0000000200007245 */ /* 0x008fca0000201400 */
[----:B----4-:R-:W-:-:S05]  /*00d0*/  FADD R13, R0, R9 ;  /* 0x00000009000d7221 */ /* 0x010fca0000000000 */
[----:B------:R-:W-:Y:S04]  /*00e0*/  STG.E desc[UR4][R4.64], R13 ;  /* 0x0000000d04007986 */ /* 0x000fe8000c101904 */
[----:B------:R-:W2:Y:S01]  /*00f0*/  LDG.E R7, desc[UR4][R6.64] ;  /* 0x0000000406077981 */ /* 0x000ea2000c1e1900 */
[----:B------:R-:W0:Y:S01]  /*0100*/  LDC.64 R8, c[0x4][0x38] ;  /* 0x01000e00ff087b82 */ /* 0x000e220000000a00 */
[----:B-1----:R-:W-:-:S04]  /*0110*/  IMAD.WIDE.U32 R2, R15, 0x4, R10 ;  /* 0x000000040f027825 */ /* 0x002fc800078e000a */
[----:B------:R-:W-:Y:S01]  /*0120*/  HFMA2 R11, -RZ, RZ, 1.875, 0 ;  /* 0x3f800000ff0b7431 */ /* 0x000fe200000001ff */
[----:B--2---:R-:W-:Y:S04]  /*0130*/  STG.E desc[UR4][R2.64], R7 ;  /* 0x0000000702007986 */ /* 0x004fe8000c101904 */
[----:B0-----:R-:W-:Y:S01]  /*0140*/  STG.E desc[UR4][R8.64+0x4], R11 ;  /* 0x0000040b08007986 */ /* 0x001fe2000c101904 */
[----:B------:R-:W-:Y:S05]  /*0150*/  EXIT ;  /* 0x000000000000794d */ /* 0x000fea0003800000 */
.L_x_0:
[----:B------:R-:W-:-:S00]  /*0160*/  BRA `(.L_x_0) ;  /* 0xfffffffc00fc7947 */ /* 0x000fc0000383ffff */
[----:B------:R-:W-:-:S00]  /*0170*/  NOP ;  /* 0x0000000000007918 */ /* 0x000fc00000000000 */
        /* <DEDUP_REMOVED lines=8> */
.L_x_3:


//--------------------- .text._Z7kernel1Pf        --------------------------
	.section	.text._Z7kernel1Pf,"ax",@progbits
	.align	128
        .global         _Z7kernel1Pf
        .type           _Z7kernel1Pf,@function
        .size           _Z7kernel1Pf,(.L_x_4 - _Z7kernel1Pf)
        .other          _Z7kernel1Pf,@"STO_CUDA_ENTRY STV_DEFAULT"
_Z7kernel1Pf:
.text._Z7kernel1Pf:
[----:B------:R-:W-:Y:S01]  /*0000*/  LDC R1, c[0x0][0x37c] ;  /* 0x0000df00ff017b82 */ /* 0x000fe20000000800 */
[----:B------:R-:W0:Y:S07]  /*0010*/  S2R R7, SR_TID.X ;  /* 0x0000000000077919 */ /* 0x000e2e0000002100 */
[----:B------:R-:W0:Y:S01]  /*0020*/  LDC.64 R2, c[0x4][0x8] ;  /* 0x01000200ff027b82 */ /* 0x000e220000000a00 */
[----:B------:R-:W1:Y:S07]  /*0030*/  LDCU.64 UR4, c[0x0][0x358] ;  /* 0x00006b00ff0477ac */ /* 0x000e6e0008000a00 */
[----:B------:R-:W2:Y:S01]  /*0040*/  LDC.64 R4, c[0x0][0x380] ;  /* 0x0000e000ff047b82 */ /* 0x000ea20000000a00 */
[----:B0-----:R-:W-:-:S06]  /*0050*/  IMAD.WIDE.U32 R2, R7, 0x4, R2 ;  /* 0x0000000407027825 */ /* 0x001fcc00078e0002 */
[----:B-1----:R-:W3:Y:S01]  /*0060*/  LDG.E R3, desc[UR4][R2.64] ;  /* 0x0000000402037981 */ /* 0x002ee2000c1e1900 */
[----:B--2---:R-:W-:-:S05]  /*0070*/  IMAD.WIDE.U32 R4, R7, 0x4, R4 ;  /* 0x0000000407047825 */ /* 0x004fca00078e0004 */
[----:B---3--:R-:W-:Y:S01]  /*0080*/  STG.E desc[UR4][R4.64], R3 ;  /* 0x0000000304007986 */ /* 0x008fe2000c101904 */
[----:B------:R-:W-:Y:S05]  /*0090*/  EXIT ;  /* 0x000000000000794d */ /* 0x000fea0003800000 */
.L_x_1:
        /* <DEDUP_REMOVED lines=14> */
.L_x_4:


//--------------------- .text._Z10member_accv     --------------------------
	.section	.text._Z10member_accv,"ax",@progbits
	.align	128
        .global         _Z10member_accv
        .type           _Z10member_accv,@function
        .size           _Z10member_accv,(.L_x_5 - _Z10member_accv)
        .other          _Z10member_accv,@"STO_CUDA_ENTRY STV_DEFAULT"
_Z10member_accv:
.text._Z10member_accv:
[----:B------:R-:W-:Y:S01]  /*0000*/  LDC R1, c[0x0][0x37c] ;  /* 0x0000df00ff017b82 */ /* 0x000fe20000000800 */
[----:B------:R-:W-:Y:S05]  /*0010*/  EXIT ;  /* 0x000000000000794d */ /* 0x000fea0003800000 */
.L_x_2:
        /* <DEDUP_REMOVED lines=14> */
.L_x_5:


//--------------------- .nv.global.init           --------------------------
	.section	.nv.global.init,"aw",@progbits
	.align	4
.nv.global.init:
	.type		ainit,@object
	.size		ainit,(init - ainit)
ainit:
        /*0000*/ 	.byte	0x10, 0x00, 0x00, 0x00
	.type		init,@object
	.size		init,(.L_2 - init)
init:
        /*0004*/ 	.byte	0x01, 0x00, 0x00, 0x00, 0x02, 0x00, 0x00, 0x00, 0x03, 0x00, 0x00, 0x00, 0x04, 0x00, 0x00, 0x00
.L_2:


//--------------------- .nv.shared.reserved.0     --------------------------
	.section	.nv.shared.reserved.0,"aw",@nobits
	.weak		__nv_reservedSMEM_offset_0_alias
	.size		__nv_reservedSMEM_offset_0_alias, 0, 64
	.other		__nv_reservedSMEM_offset_0_alias,@"STO_CUDA_RESERVED_SHARED STV_DEFAULT"
__nv_reservedSMEM_offset_0_alias:
	.zero		0
	.zero		64


//--------------------- .nv.global                --------------------------
	.section	.nv.global,"aw",@nobits
	.align	4
.nv.global:
	.type		al,@object
	.size		al,(fx - al)
al:
	.zero		4
	.type		fx,@object
	.size		fx,(in - fx)
fx:
	.zero		8
	.type		in,@object
	.size		in,(tmp - in)
in:
	.zero		64
	.type		tmp,@object
	.size		tmp,(fy - tmp)
tmp:
	.zero		256
	.type		fy,@object
	.size		fy,(t1 - fy)
fy:
	.zero		4096
	.type		t1,@object
	.size		t1,(.L_0 - t1)
t1:
	.zero		1
.L_0:


//--------------------- .nv.constant0._Z7kernel2Pf --------------------------
	.section	.nv.constant0._Z7kernel2Pf,"a",@progbits
	.sectionflags	@""
	.align	4
.nv.constant0._Z7kernel2Pf:
	.zero		904


//--------------------- .nv.constant0._Z7kernel1Pf --------------------------
	.section	.nv.constant0._Z7kernel1Pf,"a",@progbits
	.sectionflags	@""
	.align	4
.nv.constant0._Z7kernel1Pf:
	.zero		904


//--------------------- .nv.constant0._Z10member_accv --------------------------
	.section	.nv.constant0._Z10member_accv,"a",@progbits
	.sectionflags	@""
	.align	4
.nv.constant0._Z10member_accv:
	.zero		896


//--------------------- SYMBOLS --------------------------

	.type		.nv.reservedSmem.offset0,@object
	.size		.nv.reservedSmem.offset0,0x4
